//
// Generated by NVIDIA NVVM Compiler
//
// Compiler Build ID: CL-36424714
// Cuda compilation tools, release 13.0, V13.0.88
// Based on NVVM 20.0.0
//

.version 9.0
.target sm_100
.address_size 64

	// .globl	_Z7resolvePKfS0_Pfifi

.visible .entry _Z7resolvePKfS0_Pfifi(
	.param .u64 .ptr .align 1 _Z7resolvePKfS0_Pfifi_param_0,
	.param .u64 .ptr .align 1 _Z7resolvePKfS0_Pfifi_param_1,
	.param .u64 .ptr .align 1 _Z7resolvePKfS0_Pfifi_param_2,
	.param .u32 _Z7resolvePKfS0_Pfifi_param_3,
	.param .f32 _Z7resolvePKfS0_Pfifi_param_4,
	.param .u32 _Z7resolvePKfS0_Pfifi_param_5
)
{
	.reg .pred 	%p<4>;
	.reg .b32 	%r<9>;
	.reg .b32 	%f<13>;
	.reg .b64 	%rd<11>;

	ld.param.u64 	%rd1, [_Z7resolvePKfS0_Pfifi_param_0];
	ld.param.u64 	%rd2, [_Z7resolvePKfS0_Pfifi_param_1];
	ld.param.u64 	%rd3, [_Z7resolvePKfS0_Pfifi_param_2];
	ld.param.u32 	%r2, [_Z7resolvePKfS0_Pfifi_param_3];
	ld.param.f32 	%f1, [_Z7resolvePKfS0_Pfifi_param_4];
	ld.param.u32 	%r3, [_Z7resolvePKfS0_Pfifi_param_5];
	mov.u32 	%r4, %ctaid.x;
	mov.u32 	%r5, %ntid.x;
	mov.u32 	%r6, %tid.x;
	mad.lo.s32 	%r1, %r4, %r5, %r6;
	setp.le.s32 	%p1, %r1, %r2;
	sub.s32 	%r7, %r3, %r2;
	add.s32 	%r8, %r7, -2;
	setp.gt.s32 	%p2, %r1, %r8;
	or.pred  	%p3, %p1, %p2;
	@%p3 bra 	$L__BB0_2;
	cvta.to.global.u64 	%rd4, %rd1;
	cvta.to.global.u64 	%rd5, %rd2;
	cvta.to.global.u64 	%rd6, %rd3;
	mov.f32 	%f2, 0f3F800000;
	sub.f32 	%f3, %f2, %f1;
	add.f32 	%f4, %f3, %f3;
	mul.wide.s32 	%rd7, %r1, 4;
	add.s64 	%rd8, %rd4, %rd7;
	ld.global.nc.f32 	%f5, [%rd8];
	ld.global.nc.f32 	%f6, [%rd8+-4];
	ld.global.nc.f32 	%f7, [%rd8+4];
	add.f32 	%f8, %f6, %f7;
	mul.f32 	%f9, %f1, %f8;
	fma.rn.f32 	%f10, %f4, %f5, %f9;
	add.s64 	%rd9, %rd5, %rd7;
	ld.global.nc.f32 	%f11, [%rd9];
	sub.f32 	%f12, %f10, %f11;
	add.s64 	%rd10, %rd6, %rd7;
	st.global.f32 	[%rd10], %f12;
$L__BB0_2:
	ret;

}


// ===== COMPILED SASS (sm_100) =====

	.target	sm_100

	.elftype	@"ET_EXEC"


//--------------------- .note.nv.tkinfo           --------------------------
	.section	.note.nv.tkinfo,"",@"SHT_NOTE"
	.sectionflags	@"SHF_NOTE_NV_TKINFO"
	.tkinfo
        /*0018*/ 	.word	0x00000002
        /*0030*/ 	.string	""
        /*0030*/ 	.string	"ptxas"
        /*0030*/ 	.string	"Cuda compilation tools, release 13.0, V13.0.88"
        /*0030*/ 	.string	"Build cuda_13.0.r13.0/compiler.36424714_0"
        /*0030*/ 	.string	"-arch sm_100 -m 64 "



//--------------------- .note.nv.cuinfo           --------------------------
	.section	.note.nv.cuinfo,"",@"SHT_NOTE"
	.sectionflags	@"SHF_NOTE_NV_CUINFO"
        /*0018*/ 	.short	0x0002
        /*001a*/ 	.short	0x0064
        /*001c*/ 	.short	0x0082
	.zero		2


//--------------------- .nv.info                  --------------------------
	.section	.nv.info,"",@"SHT_CUDA_INFO"
	.align	4


	//----- nvinfo : EIATTR_REGCOUNT
	.align		4
        /*0000*/ 	.byte	0x04, 0x2f
        /*0002*/ 	.short	(.L_1 - .L_0)
	.align		4
.L_0:
        /*0004*/ 	.word	index@(_Z7resolvePKfS0_Pfifi)
        /*0008*/ 	.word	0x00000010


	//----- nvinfo : EIATTR_FRAME_SIZE
	.align		4
.L_1:
        /*000c*/ 	.byte	0x04, 0x11
        /*000e*/ 	.short	(.L_3 - .L_2)
	.align		4
.L_2:
        /*0010*/ 	.word	index@(_Z7resolvePKfS0_Pfifi)
        /*0014*/ 	.word	0x00000000


	//----- nvinfo : EIATTR_MIN_STACK_SIZE
	.align		4
.L_3:
        /*0018*/ 	.byte	0x04, 0x12
        /*001a*/ 	.short	(.L_5 - .L_4)
	.align		4
.L_4:
        /*001c*/ 	.word	index@(_Z7resolvePKfS0_Pfifi)
        /*0020*/ 	.word	0x00000000
.L_5:


//--------------------- .nv.compat                --------------------------
	.section	.nv.compat,"",@"SHT_CUDA_COMPAT_INFO"
	.align	4
        /*0000*/ 	.byte	0x02, 0x09, 0x00, 0x00, 0x02, 0x02, 0x01, 0x00, 0x02, 0x05, 0x05, 0x00, 0x03, 0x07, 0x01, 0x01
        /*0010*/ 	.byte	0x02, 0x03, 0x00, 0x00, 0x02, 0x06, 0x01, 0x00, 0x04, 0x0b, 0x08, 0x00, 0x09, 0x00, 0x00, 0x00
        /*0020*/ 	.byte	0x00, 0x00, 0x00, 0x00


//--------------------- .nv.info._Z7resolvePKfS0_Pfifi --------------------------
	.section	.nv.info._Z7resolvePKfS0_Pfifi,"",@"SHT_CUDA_INFO"
	.sectionflags	@""
	.align	4


	//----- nvinfo : EIATTR_CUDA_API_VERSION
	.align		4
        /*0000*/ 	.byte	0x04, 0x37
        /*0002*/ 	.short	(.L_7 - .L_6)
.L_6:
        /*0004*/ 	.word	0x00000082


	//----- nvinfo : EIATTR_KPARAM_INFO
	.align		4
.L_7:
        /*0008*/ 	.byte	0x04, 0x17
        /*000a*/ 	.short	(.L_9 - .L_8)
.L_8:
        /*000c*/ 	.word	0x00000000
        /*0010*/ 	.short	0x0005
        /*0012*/ 	.short	0x0020
        /*0014*/ 	.byte	0x00, 0xf0, 0x11, 0x00


	//----- nvinfo : EIATTR_KPARAM_INFO
	.align		4
.L_9:
        /*0018*/ 	.byte	0x04, 0x17
        /*001a*/ 	.short	(.L_11 - .L_10)
.L_10:
        /*001c*/ 	.word	0x00000000
        /*0020*/ 	.short	0x0004
        /*0022*/ 	.short	0x001c
        /*0024*/ 	.byte	0x00, 0xf0, 0x11, 0x00


	//----- nvinfo : EIATTR_KPARAM_INFO
	.align		4
.L_11:
        /*0028*/ 	.byte	0x04, 0x17
        /*002a*/ 	.short	(.L_13 - .L_12)
.L_12:
        /*002c*/ 	.word	0x00000000
        /*0030*/ 	.short	0x0003
        /*0032*/ 	.short	0x0018
        /*0034*/ 	.byte	0x00, 0xf0, 0x11, 0x00


	//----- nvinfo : EIATTR_KPARAM_INFO
	.align		4
.L_13:
        /*0038*/ 	.byte	0x04, 0x17
        /*003a*/ 	.short	(.L_15 - .L_14)
.L_14:
        /*003c*/ 	.word	0x00000000
        /*0040*/ 	.short	0x0002
        /*0042*/ 	.short	0x0010
        /*0044*/ 	.byte	0x00, 0xf5, 0x21, 0x00


	//----- nvinfo : EIATTR_KPARAM_INFO
	.align		4
.L_15:
        /*0048*/ 	.byte	0x04, 0x17
        /*004a*/ 	.short	(.L_17 - .L_16)
.L_16:
        /*004c*/ 	.word	0x00000000
        /*0050*/ 	.short	0x0001
        /*0052*/ 	.short	0x0008
        /*0054*/ 	.byte	0x00, 0xf5, 0x21, 0x00


	//----- nvinfo : EIATTR_KPARAM_INFO
	.align		4
.L_17:
        /*0058*/ 	.byte	0x04, 0x17
        /*005a*/ 	.short	(.L_19 - .L_18)
.L_18:
        /*005c*/ 	.word	0x00000000
        /*0060*/ 	.short	0x0000
        /*0062*/ 	.short	0x0000
        /*0064*/ 	.byte	0x00, 0xf5, 0x21, 0x00


	//----- nvinfo : EIATTR_SPARSE_MMA_MASK
	.align		4
.L_19:
        /*0068*/ 	.byte	0x03, 0x50
        /*006a*/ 	.short	0x0000


	//----- nvinfo : EIATTR_MAXREG_COUNT
	.align		4
        /*006c*/ 	.byte	0x03, 0x1b
        /*006e*/ 	.short	0x00ff


	//----- nvinfo : EIATTR_MERCURY_ISA_VERSION
	.align		4
        /*0070*/ 	.byte	0x03, 0x5f
        /*0072*/ 	.short	0x0101


	//----- nvinfo : EIATTR_VRC_CTA_INIT_COUNT
	.align		4
        /*0074*/ 	.byte	0x02, 0x4a
	.zero		1
	.zero		1


	//----- nvinfo : EIATTR_EXIT_INSTR_OFFSETS
	.align		4
        /*0078*/ 	.byte	0x04, 0x1c
        /*007a*/ 	.short	(.L_21 - .L_20)


	//   ....[0]....
.L_20:
        /*007c*/ 	.word	0x000000a0


	//   ....[1]....
        /*0080*/ 	.word	0x000001e0


	//----- nvinfo : EIATTR_CBANK_PARAM_SIZE
	.align		4
.L_21:
        /*0084*/ 	.byte	0x03, 0x19
        /*0086*/ 	.short	0x0024


	//----- nvinfo : EIATTR_PARAM_CBANK
	.align		4
        /*0088*/ 	.byte	0x04, 0x0a
        /*008a*/ 	.short	(.L_23 - .L_22)
	.align		4
.L_22:
        /*008c*/ 	.word	index@(.nv.constant0._Z7resolvePKfS0_Pfifi)
        /*0090*/ 	.short	0x0380
        /*0092*/ 	.short	0x0024


	//----- nvinfo : EIATTR_SW_WAR
	.align		4
.L_23:
        /*0094*/ 	.byte	0x04, 0x36
        /*0096*/ 	.short	(.L_25 - .L_24)
.L_24:
        /*0098*/ 	.word	0x00000008
.L_25:


//--------------------- .nv.callgraph             --------------------------
	.section	.nv.callgraph,"",@"SHT_CUDA_CALLGRAPH"
	.align	4
	.sectionentsize	8
	.align		4
        /*0000*/ 	.word	0x00000000
	.align		4
        /*0004*/ 	.word	0xffffffff
	.align		4
        /*0008*/ 	.word	0x00000000
	.align		4
        /*000c*/ 	.word	0xfffffffe
	.align		4
        /*0010*/ 	.word	0x00000000
	.align		4
        /*0014*/ 	.word	0xfffffffd
	.align		4
        /*0018*/ 	.word	0x00000000
	.align		4
        /*001c*/ 	.word	0xfffffffc


//--------------------- .text._Z7resolvePKfS0_Pfifi --------------------------
	.section	.text._Z7resolvePKfS0_Pfifi,"ax",@progbits
	.align	128
        .global         _Z7resolvePKfS0_Pfifi
        .type           _Z7resolvePKfS0_Pfifi,@function
        .size           _Z7resolvePKfS0_Pfifi,(.L_x_1 - _Z7resolvePKfS0_Pfifi)
        .other          _Z7resolvePKfS0_Pfifi,@"STO_CUDA_ENTRY STV_DEFAULT"
_Z7resolvePKfS0_Pfifi:
.text._Z7resolvePKfS0_Pfifi:
[----:B------:R-:W-:Y:S01]  /*0000*/  LDC R1, c[0x0][0x37c] ;  /* 0x0000df00ff017b82 */ /* 0x000fe20000000800 */
[----:B------:R-:W0:Y:S07]  /*0010*/  S2R R0, SR_TID.X ;  /* 0x0000000000007919 */ /* 0x000e2e0000002100 */
[----:B------:R-:W0:Y:S01]  /*0020*/  S2UR UR5, SR_CTAID.X ;  /* 0x00000000000579c3 */ /* 0x000e220000002500 */
[----:B------:R-:W1:Y:S01]  /*0030*/  LDCU UR4, c[0x0][0x3a0] ;  /* 0x00007400ff0477ac */ /* 0x000e620008000800 */
[----:B------:R-:W1:Y:S06]  /*0040*/  LDCU UR6, c[0x0][0x398] ;  /* 0x00007300ff0677ac */ /* 0x000e6c0008000800 */
[----:B------:R-:W0:Y:S01]  /*0050*/  LDC R9, c[0x0][0x360] ;  /* 0x0000d800ff097b82 */ /* 0x000e220000000800 */
[----:B-1----:R-:W-:Y:S01]  /*0060*/  UIADD3 UR4, UPT, UPT, UR4, -0x2, -UR6 ;  /* 0xfffffffe04047890 */ /* 0x002fe2000fffe806 */
[----:B0-----:R-:W-:-:S05]  /*0070*/  IMAD R9, R9, UR5, R0 ;  /* 0x0000000509097c24 */ /* 0x001fca000f8e0200 */
[----:B------:R-:W-:-:S04]  /*0080*/  ISETP.GT.AND P0, PT, R9, UR4, PT ;  /* 0x0000000409007c0c */ /* 0x000fc8000bf04270 */
[----:B------:R-:W-:-:S13]  /*0090*/  ISETP.LE.OR P0, PT, R9, UR6, P0 ;  /* 0x0000000609007c0c */ /* 0x000fda0008703670 */
[----:B------:R-:W-:Y:S05]  /*00a0*/  @P0 EXIT ;  /* 0x000000000000094d */ /* 0x000fea0003800000 */
[----:B------:R-:W0:Y:S01]  /*00b0*/  LDC.64 R2, c[0x0][0x380] ;  /* 0x0000e000ff027b82 */ /* 0x000e220000000a00 */
[----:B------:R-:W1:Y:S07]  /*00c0*/  LDCU.64 UR4, c[0x0][0x358] ;  /* 0x00006b00ff0477ac */ /* 0x000e6e0008000a00 */
[----:B------:R-:W2:Y:S08]  /*00d0*/  LDC.64 R4, c[0x0][0x388] ;  /* 0x0000e200ff047b82 */ /* 0x000eb00000000a00 */
[----:B------:R-:W3:Y:S01]  /*00e0*/  LDC R8, c[0x0][0x39c] ;  /* 0x0000e700ff087b82 */ /* 0x000ee20000000800 */
[----:B0-----:R-:W-:-:S07]  /*00f0*/  IMAD.WIDE R2, R9, 0x4, R2 ;  /* 0x0000000409027825 */ /* 0x001fce00078e0202 */
[----:B------:R-:W0:Y:S01]  /*0100*/  LDC.64 R6, c[0x0][0x390] ;  /* 0x0000e400ff067b82 */ /* 0x000e220000000a00 */
[----:B-1----:R-:W4:Y:S04]  /*0110*/  LDG.E.CONSTANT R0, desc[UR4][R2.64+-0x4] ;  /* 0xfffffc0402007981 */ /* 0x002f28000c1e9900 */
[----:B------:R-:W4:Y:S01]  /*0120*/  LDG.E.CONSTANT R13, desc[UR4][R2.64+0x4] ;  /* 0x00000404020d7981 */ /* 0x000f22000c1e9900 */
[----:B--2---:R-:W-:-:S03]  /*0130*/  IMAD.WIDE R4, R9, 0x4, R4 ;  /* 0x0000000409047825 */ /* 0x004fc600078e0204 */
[----:B------:R-:W2:Y:S04]  /*0140*/  LDG.E.CONSTANT R11, desc[UR4][R2.64] ;  /* 0x00000004020b7981 */ /* 0x000ea8000c1e9900 */
[----:B------:R-:W5:Y:S01]  /*0150*/  LDG.E.CONSTANT R5, desc[UR4][R4.64] ;  /* 0x0000000404057981 */ /* 0x000f62000c1e9900 */
[----:B0-----:R-:W-:-:S04]  /*0160*/  IMAD.WIDE R6, R9, 0x4, R6 ;  /* 0x0000000409067825 */ /* 0x001fc800078e0206 */
[----:B----4-:R-:W-:Y:S01]  /*0170*/  FADD R13, R0, R13 ;  /* 0x0000000d000d7221 */ /* 0x010fe20000000000 */
[----:B---3--:R-:W-:-:S03]  /*0180*/  FADD R0, -R8, 1 ;  /* 0x3f80000008007421 */ /* 0x008fc60000000100 */
[----:B------:R-:W-:Y:S01]  /*0190*/  FMUL R13, R13, R8 ;  /* 0x000000080d0d7220 */ /* 0x000fe20000400000 */
[----:B------:R-:W-:-:S04]  /*01a0*/  FADD R0, R0, R0 ;  /* 0x0000000000007221 */ /* 0x000fc80000000000 */
[----:B--2---:R-:W-:-:S04]  /*01b0*/  FFMA R0, R0, R11, R13 ;  /* 0x0000000b00007223 */ /* 0x004fc8000000000d */
[----:B-----5:R-:W-:-:S05]  /*01c0*/  FADD R9, R0, -R5 ;  /* 0x8000000500097221 */ /* 0x020fca0000000000 */
[----:B------:R-:W-:Y:S01]  /*01d0*/  STG.E desc[UR4][R6.64], R9 ;  /* 0x0000000906007986 */ /* 0x000fe2000c101904 */
[----:B------:R-:W-:Y:S05]  /*01e0*/  EXIT ;  /* 0x000000000000794d */ /* 0x000fea0003800000 */
.L_x_0:
[----:B------:R-:W-:-:S00]  /*01f0*/  BRA `(.L_x_0) ;  /* 0xfffffffc00fc7947 */ /* 0x000fc0000383ffff */
[----:B------:R-:W-:-:S00]  /*0200*/  NOP ;  /* 0x0000000000007918 */ /* 0x000fc00000000000 */
[----:B------:R-:W-:-:S00]  /*0210*/  NOP ;  /* 0x0000000000007918 */ /* 0x000fc00000000000 */
[----:B------:R-:W-:-:S00]  /*0220*/  NOP ;  /* 0x0000000000007918 */ /* 0x000fc00000000000 */
[----:B------:R-:W-:-:S00]  /*0230*/  NOP ;  /* 0x0000000000007918 */ /* 0x000fc00000000000 */
[----:B------:R-:W-:-:S00]  /*0240*/  NOP ;  /* 0x0000000000007918 */ /* 0x000fc00000000000 */
[----:B------:R-:W-:-:S00]  /*0250*/  NOP ;  /* 0x0000000000007918 */ /* 0x000fc00000000000 */
[----:B------:R-:W-:-:S00]  /*0260*/  NOP ;  /* 0x0000000000007918 */ /* 0x000fc00000000000 */
[----:B------:R-:W-:-:S00]  /*0270*/  NOP ;  /* 0x0000000000007918 */ /* 0x000fc00000000000 */
.L_x_1:


//--------------------- .nv.shared.reserved.0     --------------------------
	.section	.nv.shared.reserved.0,"aw",@nobits
	.weak		__nv_reservedSMEM_offset_0_alias
	.size		__nv_reservedSMEM_offset_0_alias, 0, 64
	.other		__nv_reservedSMEM_offset_0_alias,@"STO_CUDA_RESERVED_SHARED STV_DEFAULT"
__nv_reservedSMEM_offset_0_alias:
	.zero		0
	.zero		64


//--------------------- .nv.constant0._Z7resolvePKfS0_Pfifi --------------------------
	.section	.nv.constant0._Z7resolvePKfS0_Pfifi,"a",@progbits
	.sectionflags	@""
	.align	4
.nv.constant0._Z7resolvePKfS0_Pfifi:
	.zero		932


//--------------------- SYMBOLS --------------------------

	.type		.nv.reservedSmem.offset0,@object
	.size		.nv.reservedSmem.offset0,0x4
